//
// Generated by NVIDIA NVVM Compiler
//
// Compiler Build ID: CL-36424714
// Cuda compilation tools, release 13.0, V13.0.88
// Based on NVVM 20.0.0
//

.version 9.0
.target sm_100
.address_size 64

	// .globl	_Z19process_with_sharedPfS_
// _ZZ19process_with_sharedPfS_E12shared_array has been demoted

.visible .entry _Z19process_with_sharedPfS_(
	.param .u64 .ptr .align 1 _Z19process_with_sharedPfS__param_0,
	.param .u64 .ptr .align 1 _Z19process_with_sharedPfS__param_1
)
{
	.reg .pred 	%p<22>;
	.reg .b32 	%r<28>;
	.reg .b32 	%f<86>;
	.reg .b64 	%rd<9>;
	// demoted variable
	.shared .align 4 .b8 _ZZ19process_with_sharedPfS_E12shared_array[4096];
	ld.param.u64 	%rd2, [_Z19process_with_sharedPfS__param_0];
	ld.param.u64 	%rd1, [_Z19process_with_sharedPfS__param_1];
	cvta.to.global.u64 	%rd3, %rd2;
	mov.u32 	%r5, %ctaid.x;
	mov.u32 	%r1, %ntid.x;
	mov.u32 	%r2, %tid.x;
	mad.lo.s32 	%r3, %r5, %r1, %r2;
	mul.wide.s32 	%rd4, %r3, 4;
	add.s64 	%rd5, %rd3, %rd4;
	ld.global.f32 	%f44, [%rd5];
	shl.b32 	%r6, %r2, 2;
	mov.u32 	%r7, _ZZ19process_with_sharedPfS_E12shared_array;
	add.s32 	%r4, %r7, %r6;
	st.shared.f32 	[%r4], %f44;
	bar.sync 	0;
	add.s32 	%r8, %r2, -10;
	setp.ge.u32 	%p1, %r8, %r1;
	mov.f32 	%f66, 0f3F800000;
	@%p1 bra 	$L__BB0_2;
	ld.shared.f32 	%f66, [%r4+-40];
$L__BB0_2:
	add.s32 	%r9, %r2, -9;
	setp.ge.u32 	%p2, %r9, %r1;
	@%p2 bra 	$L__BB0_4;
	ld.shared.f32 	%f45, [%r4+-36];
	mul.f32 	%f66, %f66, %f45;
$L__BB0_4:
	add.s32 	%r10, %r2, -8;
	setp.ge.u32 	%p3, %r10, %r1;
	@%p3 bra 	$L__BB0_6;
	ld.shared.f32 	%f46, [%r4+-32];
	mul.f32 	%f66, %f66, %f46;
$L__BB0_6:
	add.s32 	%r11, %r2, -7;
	setp.ge.u32 	%p4, %r11, %r1;
	@%p4 bra 	$L__BB0_8;
	ld.shared.f32 	%f47, [%r4+-28];
	mul.f32 	%f66, %f66, %f47;
$L__BB0_8:
	add.s32 	%r12, %r2, -6;
	setp.ge.u32 	%p5, %r12, %r1;
	@%p5 bra 	$L__BB0_10;
	ld.shared.f32 	%f48, [%r4+-24];
	mul.f32 	%f66, %f66, %f48;
$L__BB0_10:
	add.s32 	%r13, %r2, -5;
	setp.ge.u32 	%p6, %r13, %r1;
	@%p6 bra 	$L__BB0_12;
	ld.shared.f32 	%f49, [%r4+-20];
	mul.f32 	%f66, %f66, %f49;
$L__BB0_12:
	add.s32 	%r14, %r2, -4;
	setp.ge.u32 	%p7, %r14, %r1;
	@%p7 bra 	$L__BB0_14;
	ld.shared.f32 	%f50, [%r4+-16];
	mul.f32 	%f66, %f66, %f50;
$L__BB0_14:
	add.s32 	%r15, %r2, -3;
	setp.ge.u32 	%p8, %r15, %r1;
	@%p8 bra 	$L__BB0_16;
	ld.shared.f32 	%f51, [%r4+-12];
	mul.f32 	%f66, %f66, %f51;
$L__BB0_16:
	add.s32 	%r16, %r2, -2;
	setp.ge.u32 	%p9, %r16, %r1;
	@%p9 bra 	$L__BB0_18;
	ld.shared.f32 	%f52, [%r4+-8];
	mul.f32 	%f66, %f66, %f52;
$L__BB0_18:
	add.s32 	%r17, %r2, -1;
	setp.ge.u32 	%p10, %r17, %r1;
	@%p10 bra 	$L__BB0_20;
	ld.shared.f32 	%f53, [%r4+-4];
	mul.f32 	%f66, %f66, %f53;
$L__BB0_20:
	setp.ge.u32 	%p11, %r2, %r1;
	@%p11 bra 	$L__BB0_22;
	ld.shared.f32 	%f54, [%r4];
	mul.f32 	%f66, %f66, %f54;
$L__BB0_22:
	add.s32 	%r18, %r2, 1;
	setp.ge.u32 	%p12, %r18, %r1;
	@%p12 bra 	$L__BB0_24;
	ld.shared.f32 	%f55, [%r4+4];
	mul.f32 	%f66, %f66, %f55;
$L__BB0_24:
	add.s32 	%r19, %r2, 2;
	setp.ge.u32 	%p13, %r19, %r1;
	@%p13 bra 	$L__BB0_26;
	ld.shared.f32 	%f56, [%r4+8];
	mul.f32 	%f66, %f66, %f56;
$L__BB0_26:
	add.s32 	%r20, %r2, 3;
	setp.ge.u32 	%p14, %r20, %r1;
	@%p14 bra 	$L__BB0_28;
	ld.shared.f32 	%f57, [%r4+12];
	mul.f32 	%f66, %f66, %f57;
$L__BB0_28:
	add.s32 	%r21, %r2, 4;
	setp.ge.u32 	%p15, %r21, %r1;
	@%p15 bra 	$L__BB0_30;
	ld.shared.f32 	%f58, [%r4+16];
	mul.f32 	%f66, %f66, %f58;
$L__BB0_30:
	add.s32 	%r22, %r2, 5;
	setp.ge.u32 	%p16, %r22, %r1;
	@%p16 bra 	$L__BB0_32;
	ld.shared.f32 	%f59, [%r4+20];
	mul.f32 	%f66, %f66, %f59;
$L__BB0_32:
	add.s32 	%r23, %r2, 6;
	setp.ge.u32 	%p17, %r23, %r1;
	@%p17 bra 	$L__BB0_34;
	ld.shared.f32 	%f60, [%r4+24];
	mul.f32 	%f66, %f66, %f60;
$L__BB0_34:
	add.s32 	%r24, %r2, 7;
	setp.ge.u32 	%p18, %r24, %r1;
	@%p18 bra 	$L__BB0_36;
	ld.shared.f32 	%f61, [%r4+28];
	mul.f32 	%f66, %f66, %f61;
$L__BB0_36:
	add.s32 	%r25, %r2, 8;
	setp.ge.u32 	%p19, %r25, %r1;
	@%p19 bra 	$L__BB0_38;
	ld.shared.f32 	%f62, [%r4+32];
	mul.f32 	%f66, %f66, %f62;
$L__BB0_38:
	add.s32 	%r26, %r2, 9;
	setp.ge.u32 	%p20, %r26, %r1;
	@%p20 bra 	$L__BB0_40;
	ld.shared.f32 	%f63, [%r4+36];
	mul.f32 	%f66, %f66, %f63;
$L__BB0_40:
	add.s32 	%r27, %r2, 10;
	setp.ge.u32 	%p21, %r27, %r1;
	@%p21 bra 	$L__BB0_42;
	ld.shared.f32 	%f64, [%r4+40];
	mul.f32 	%f66, %f66, %f64;
$L__BB0_42:
	cvta.to.global.u64 	%rd6, %rd1;
	add.s64 	%rd8, %rd6, %rd4;
	st.global.f32 	[%rd8], %f66;
	ret;

}


// ===== COMPILED SASS (sm_100) =====

	.target	sm_100

	.elftype	@"ET_EXEC"


//--------------------- .note.nv.tkinfo           --------------------------
	.section	.note.nv.tkinfo,"",@"SHT_NOTE"
	.sectionflags	@"SHF_NOTE_NV_TKINFO"
	.tkinfo
        /*0018*/ 	.word	0x00000002
        /*0030*/ 	.string	""
        /*0030*/ 	.string	"ptxas"
        /*0030*/ 	.string	"Cuda compilation tools, release 13.0, V13.0.88"
        /*0030*/ 	.string	"Build cuda_13.0.r13.0/compiler.36424714_0"
        /*0030*/ 	.string	"-arch sm_100 -m 64 "



//--------------------- .note.nv.cuinfo           --------------------------
	.section	.note.nv.cuinfo,"",@"SHT_NOTE"
	.sectionflags	@"SHF_NOTE_NV_CUINFO"
        /*0018*/ 	.short	0x0002
        /*001a*/ 	.short	0x0064
        /*001c*/ 	.short	0x0082
	.zero		2


//--------------------- .nv.info                  --------------------------
	.section	.nv.info,"",@"SHT_CUDA_INFO"
	.align	4


	//----- nvinfo : EIATTR_REGCOUNT
	.align		4
        /*0000*/ 	.byte	0x04, 0x2f
        /*0002*/ 	.short	(.L_1 - .L_0)
	.align		4
.L_0:
        /*0004*/ 	.word	index@(_Z19process_with_sharedPfS_)
        /*0008*/ 	.word	0x00000018


	//----- nvinfo : EIATTR_FRAME_SIZE
	.align		4
.L_1:
        /*000c*/ 	.byte	0x04, 0x11
        /*000e*/ 	.short	(.L_3 - .L_2)
	.align		4
.L_2:
        /*0010*/ 	.word	index@(_Z19process_with_sharedPfS_)
        /*0014*/ 	.word	0x00000000


	//----- nvinfo : EIATTR_MIN_STACK_SIZE
	.align		4
.L_3:
        /*0018*/ 	.byte	0x04, 0x12
        /*001a*/ 	.short	(.L_5 - .L_4)
	.align		4
.L_4:
        /*001c*/ 	.word	index@(_Z19process_with_sharedPfS_)
        /*0020*/ 	.word	0x00000000
.L_5:


//--------------------- .nv.compat                --------------------------
	.section	.nv.compat,"",@"SHT_CUDA_COMPAT_INFO"
	.align	4
        /*0000*/ 	.byte	0x02, 0x09, 0x00, 0x00, 0x02, 0x02, 0x01, 0x00, 0x02, 0x05, 0x05, 0x00, 0x03, 0x07, 0x01, 0x01
        /*0010*/ 	.byte	0x02, 0x03, 0x00, 0x00, 0x02, 0x06, 0x01, 0x00, 0x04, 0x0b, 0x08, 0x00, 0x09, 0x00, 0x00, 0x00
        /*0020*/ 	.byte	0x00, 0x00, 0x00, 0x00


//--------------------- .nv.info._Z19process_with_sharedPfS_ --------------------------
	.section	.nv.info._Z19process_with_sharedPfS_,"",@"SHT_CUDA_INFO"
	.sectionflags	@""
	.align	4


	//----- nvinfo : EIATTR_CUDA_API_VERSION
	.align		4
        /*0000*/ 	.byte	0x04, 0x37
        /*0002*/ 	.short	(.L_7 - .L_6)
.L_6:
        /*0004*/ 	.word	0x00000082


	//----- nvinfo : EIATTR_KPARAM_INFO
	.align		4
.L_7:
        /*0008*/ 	.byte	0x04, 0x17
        /*000a*/ 	.short	(.L_9 - .L_8)
.L_8:
        /*000c*/ 	.word	0x00000000
        /*0010*/ 	.short	0x0001
        /*0012*/ 	.short	0x0008
        /*0014*/ 	.byte	0x00, 0xf5, 0x21, 0x00


	//----- nvinfo : EIATTR_KPARAM_INFO
	.align		4
.L_9:
        /*0018*/ 	.byte	0x04, 0x17
        /*001a*/ 	.short	(.L_11 - .L_10)
.L_10:
        /*001c*/ 	.word	0x00000000
        /*0020*/ 	.short	0x0000
        /*0022*/ 	.short	0x0000
        /*0024*/ 	.byte	0x00, 0xf5, 0x21, 0x00


	//----- nvinfo : EIATTR_SPARSE_MMA_MASK
	.align		4
.L_11:
        /*0028*/ 	.byte	0x03, 0x50
        /*002a*/ 	.short	0x0000


	//----- nvinfo : EIATTR_MAXREG_COUNT
	.align		4
        /*002c*/ 	.byte	0x03, 0x1b
        /*002e*/ 	.short	0x00ff


	//----- nvinfo : EIATTR_NUM_BARRIERS
	.align		4
        /*0030*/ 	.byte	0x02, 0x4c
        /*0032*/ 	.byte	0x01
	.zero		1


	//----- nvinfo : EIATTR_MERCURY_ISA_VERSION
	.align		4
        /*0034*/ 	.byte	0x03, 0x5f
        /*0036*/ 	.short	0x0101


	//----- nvinfo : EIATTR_VRC_CTA_INIT_COUNT
	.align		4
        /*0038*/ 	.byte	0x02, 0x4a
	.zero		1
	.zero		1


	//----- nvinfo : EIATTR_EXIT_INSTR_OFFSETS
	.align		4
        /*003c*/ 	.byte	0x04, 0x1c
        /*003e*/ 	.short	(.L_13 - .L_12)


	//   ....[0]....
.L_12:
        /*0040*/ 	.word	0x00000650


	//----- nvinfo : EIATTR_CBANK_PARAM_SIZE
	.align		4
.L_13:
        /*0044*/ 	.byte	0x03, 0x19
        /*0046*/ 	.short	0x0010


	//----- nvinfo : EIATTR_PARAM_CBANK
	.align		4
        /*0048*/ 	.byte	0x04, 0x0a
        /*004a*/ 	.short	(.L_15 - .L_14)
	.align		4
.L_14:
        /*004c*/ 	.word	index@(.nv.constant0._Z19process_with_sharedPfS_)
        /*0050*/ 	.short	0x0380
        /*0052*/ 	.short	0x0010


	//----- nvinfo : EIATTR_SW_WAR
	.align		4
.L_15:
        /*0054*/ 	.byte	0x04, 0x36
        /*0056*/ 	.short	(.L_17 - .L_16)
.L_16:
        /*0058*/ 	.word	0x00000008
.L_17:


//--------------------- .nv.callgraph             --------------------------
	.section	.nv.callgraph,"",@"SHT_CUDA_CALLGRAPH"
	.align	4
	.sectionentsize	8
	.align		4
        /*0000*/ 	.word	0x00000000
	.align		4
        /*0004*/ 	.word	0xffffffff
	.align		4
        /*0008*/ 	.word	0x00000000
	.align		4
        /*000c*/ 	.word	0xfffffffe
	.align		4
        /*0010*/ 	.word	0x00000000
	.align		4
        /*0014*/ 	.word	0xfffffffd
	.align		4
        /*0018*/ 	.word	0x00000000
	.align		4
        /*001c*/ 	.word	0xfffffffc


//--------------------- .text._Z19process_with_sharedPfS_ --------------------------
	.section	.text._Z19process_with_sharedPfS_,"ax",@progbits
	.align	128
        .global         _Z19process_with_sharedPfS_
        .type           _Z19process_with_sharedPfS_,@function
        .size           _Z19process_with_sharedPfS_,(.L_x_1 - _Z19process_with_sharedPfS_)
        .other          _Z19process_with_sharedPfS_,@"STO_CUDA_ENTRY STV_DEFAULT"
_Z19process_with_sharedPfS_:
.text._Z19process_with_sharedPfS_:
[----:B------:R-:W-:Y:S01]  /*0000*/  LDC R1, c[0x0][0x37c] ;  /* 0x0000df00ff017b82 */ /* 0x000fe20000000800 */
[----:B------:R-:W0:Y:S07]  /*0010*/  S2R R3, SR_TID.X ;  /* 0x0000000000037919 */ /* 0x000e2e0000002100 */
[----:B------:R-:W0:Y:S01]  /*0020*/  S2UR UR4, SR_CTAID.X ;  /* 0x00000000000479c3 */ /* 0x000e220000002500 */
[----:B------:R-:W1:Y:S07]  /*0030*/  LDCU.64 UR6, c[0x0][0x358] ;  /* 0x00006b00ff0677ac */ /* 0x000e6e0008000a00 */
[----:B------:R-:W0:Y:S08]  /*0040*/  LDC R2, c[0x0][0x360] ;  /* 0x0000d800ff027b82 */ /* 0x000e300000000800 */
[----:B------:R-:W2:Y:S01]  /*0050*/  LDC.64 R4, c[0x0][0x380] ;  /* 0x0000e000ff047b82 */ /* 0x000ea20000000a00 */
[----:B0-----:R-:W-:-:S04]  /*0060*/  IMAD R0, R2, UR4, R3 ;  /* 0x0000000402007c24 */ /* 0x001fc8000f8e0203 */
[----:B--2---:R-:W-:-:S05]  /*0070*/  IMAD.WIDE R4, R0, 0x4, R4 ;  /* 0x0000000400047825 */ /* 0x004fca00078e0204 */
[----:B-1----:R0:W2:Y:S01]  /*0080*/  LDG.E R6, desc[UR6][R4.64] ;  /* 0x0000000604067981 */ /* 0x0020a2000c1e1900 */
[----:B------:R-:W1:Y:S01]  /*0090*/  S2UR UR5, SR_CgaCtaId ;  /* 0x00000000000579c3 */ /* 0x000e620000008800 */
[----:B------:R-:W-:Y:S01]  /*00a0*/  UMOV UR4, 0x400 ;  /* 0x0000040000047882 */ /* 0x000fe20000000000 */
[C---:B------:R-:W-:Y:S01]  /*00b0*/  IADD3 R7, PT, PT, R3.reuse, -0xa, RZ ;  /* 0xfffffff603077810 */ /* 0x040fe20007ffe0ff */
[C---:B------:R-:W-:Y:S01]  /*00c0*/  VIADD R11, R3.reuse, 0xfffffff8 ;  /* 0xfffffff8030b7836 */ /* 0x040fe20000000000 */
[C---:B------:R-:W-:Y:S01]  /*00d0*/  IADD3 R9, PT, PT, R3.reuse, -0x9, RZ ;  /* 0xfffffff703097810 */ /* 0x040fe20007ffe0ff */
[----:B------:R-:W-:Y:S01]  /*00e0*/  VIADD R19, R3, 0xfffffffd ;  /* 0xfffffffd03137836 */ /* 0x000fe20000000000 */
[-C--:B------:R-:W-:Y:S02]  /*00f0*/  ISETP.GE.U32.AND P0, PT, R7, R2.reuse, PT ;  /* 0x000000020700720c */ /* 0x080fe40003f06070 */
[-C--:B------:R-:W-:Y:S01]  /*0100*/  ISETP.GE.U32.AND P1, PT, R9, R2.reuse, PT ;  /* 0x000000020900720c */ /* 0x080fe20003f26070 */
[----:B0-----:R-:W-:Y:S01]  /*0110*/  HFMA2 R4, -RZ, RZ, 1.875, 0 ;  /* 0x3f800000ff047431 */ /* 0x001fe200000001ff */
[----:B------:R-:W-:Y:S01]  /*0120*/  ISETP.GE.U32.AND P2, PT, R11, R2, PT ;  /* 0x000000020b00720c */ /* 0x000fe20003f46070 */
[C---:B------:R-:W-:Y:S01]  /*0130*/  VIADD R9, R3.reuse, 0xfffffffa ;  /* 0xfffffffa03097836 */ /* 0x040fe20000000000 */
[----:B------:R-:W-:-:S02]  /*0140*/  IADD3 R7, PT, PT, R3, -0x7, RZ ;  /* 0xfffffff903077810 */ /* 0x000fc40007ffe0ff */
[----:B------:R-:W-:Y:S02]  /*0150*/  IADD3 R11, PT, PT, R3, -0x4, RZ ;  /* 0xfffffffc030b7810 */ /* 0x000fe40007ffe0ff */
[-C--:B------:R-:W-:Y:S02]  /*0160*/  ISETP.GE.U32.AND P3, PT, R7, R2.reuse, PT ;  /* 0x000000020700720c */ /* 0x080fe40003f66070 */
[-C--:B------:R-:W-:Y:S01]  /*0170*/  ISETP.GE.U32.AND P4, PT, R9, R2.reuse, PT ;  /* 0x000000020900720c */ /* 0x080fe20003f86070 */
[----:B------:R-:W-:Y:S01]  /*0180*/  VIADD R9, R3, 0xfffffffb ;  /* 0xfffffffb03097836 */ /* 0x000fe20000000000 */
[-C--:B------:R-:W-:Y:S02]  /*0190*/  ISETP.GE.U32.AND P6, PT, R11, R2.reuse, PT ;  /* 0x000000020b00720c */ /* 0x080fe40003fc6070 */
[----:B------:R-:W-:Y:S01]  /*01a0*/  IADD3 R21, PT, PT, R3, -0x2, RZ ;  /* 0xfffffffe03157810 */ /* 0x000fe20007ffe0ff */
[----:B-1----:R-:W-:Y:S01]  /*01b0*/  ULEA UR4, UR5, UR4, 0x18 ;  /* 0x0000000405047291 */ /* 0x002fe2000f8ec0ff */
[----:B------:R-:W-:-:S05]  /*01c0*/  ISETP.GE.U32.AND P5, PT, R9, R2, PT ;  /* 0x000000020900720c */ /* 0x000fca0003fa6070 */
[----:B------:R-:W-:-:S05]  /*01d0*/  LEA R5, R3, UR4, 0x2 ;  /* 0x0000000403057c11 */ /* 0x000fca000f8e10ff */
[----:B--2---:R-:W-:Y:S01]  /*01e0*/  STS [R5], R6 ;  /* 0x0000000605007388 */ /* 0x004fe20000000800 */
[----:B------:R-:W-:Y:S06]  /*01f0*/  BAR.SYNC.DEFER_BLOCKING 0x0 ;  /* 0x0000000000007b1d */ /* 0x000fec0000010000 */
[----:B------:R-:W-:Y:S01]  /*0200*/  @!P0 LDS R4, [R5+-0x28] ;  /* 0xffffd80005048984 */ /* 0x000fe20000000800 */
[----:B------:R-:W-:-:S03]  /*0210*/  ISETP.GE.U32.AND P0, PT, R19, R2, PT ;  /* 0x000000021300720c */ /* 0x000fc60003f06070 */
[----:B------:R-:W0:Y:S04]  /*0220*/  @!P1 LDS R7, [R5+-0x24] ;  /* 0xffffdc0005079984 */ /* 0x000e280000000800 */
[----:B------:R-:W1:Y:S04]  /*0230*/  @!P2 LDS R9, [R5+-0x20] ;  /* 0xffffe0000509a984 */ /* 0x000e680000000800 */
[----:B------:R-:W2:Y:S04]  /*0240*/  @!P3 LDS R11, [R5+-0x1c] ;  /* 0xffffe400050bb984 */ /* 0x000ea80000000800 */
[----:B------:R-:W3:Y:S04]  /*0250*/  @!P4 LDS R13, [R5+-0x18] ;  /* 0xffffe800050dc984 */ /* 0x000ee80000000800 */
[----:B------:R-:W4:Y:S04]  /*0260*/  @!P5 LDS R15, [R5+-0x14] ;  /* 0xffffec00050fd984 */ /* 0x000f280000000800 */
[----:B------:R-:W5:Y:S01]  /*0270*/  @!P6 LDS R17, [R5+-0x10] ;  /* 0xfffff0000511e984 */ /* 0x000f620000000800 */
[----:B0-----:R-:W-:Y:S01]  /*0280*/  @!P1 FMUL R4, R4, R7 ;  /* 0x0000000704049220 */ /* 0x001fe20000400000 */
[----:B------:R-:W-:Y:S01]  /*0290*/  VIADD R7, R3, 0xffffffff ;  /* 0xffffffff03077836 */ /* 0x000fe20000000000 */
[----:B------:R-:W-:Y:S01]  /*02a0*/  ISETP.GE.U32.AND P1, PT, R21, R2, PT ;  /* 0x000000021500720c */ /* 0x000fe20003f26070 */
[----:B------:R-:W-:-:S02]  /*02b0*/  VIADD R21, R3, 0x4 ;  /* 0x0000000403157836 */ /* 0x000fc40000000000 */
[----:B-1----:R-:W-:Y:S01]  /*02c0*/  @!P2 FMUL R4, R4, R9 ;  /* 0x000000090404a220 */ /* 0x002fe20000400000 */
[----:B------:R-:W-:Y:S02]  /*02d0*/  IADD3 R9, PT, PT, R3, 0x1, RZ ;  /* 0x0000000103097810 */ /* 0x000fe40007ffe0ff */
[-C--:B------:R-:W-:Y:S01]  /*02e0*/  ISETP.GE.U32.AND P2, PT, R7, R2.reuse, PT ;  /* 0x000000020700720c */ /* 0x080fe20003f46070 */
[----:B--2---:R-:W-:Y:S01]  /*02f0*/  @!P3 FMUL R4, R4, R11 ;  /* 0x0000000b0404b220 */ /* 0x004fe20000400000 */
[CC--:B------:R-:W-:Y:S01]  /*0300*/  ISETP.GE.U32.AND P3, PT, R3.reuse, R2.reuse, PT ;  /* 0x000000020300720c */ /* 0x0c0fe20003f66070 */
[----:B------:R-:W0:Y:S01]  /*0310*/  @!P0 LDS R7, [R5+-0xc] ;  /* 0xfffff40005078984 */ /* 0x000e220000000800 */
[----:B------:R-:W-:Y:S02]  /*0320*/  VIADD R11, R3, 0x2 ;  /* 0x00000002030b7836 */ /* 0x000fe40000000000 */
[----:B---3--:R-:W-:Y:S01]  /*0330*/  @!P4 FMUL R4, R4, R13 ;  /* 0x0000000d0404c220 */ /* 0x008fe20000400000 */
[----:B------:R-:W-:-:S02]  /*0340*/  ISETP.GE.U32.AND P4, PT, R9, R2, PT ;  /* 0x000000020900720c */ /* 0x000fc40003f86070 */
[----:B------:R-:W1:Y:S01]  /*0350*/  @!P1 LDS R9, [R5+-0x8] ;  /* 0xfffff80005099984 */ /* 0x000e620000000800 */
[----:B----4-:R-:W-:Y:S01]  /*0360*/  @!P5 FMUL R4, R4, R15 ;  /* 0x0000000f0404d220 */ /* 0x010fe20000400000 */
[----:B------:R-:W-:Y:S02]  /*0370*/  IADD3 R13, PT, PT, R3, 0x3, RZ ;  /* 0x00000003030d7810 */ /* 0x000fe40007ffe0ff */
[-C--:B------:R-:W-:Y:S01]  /*0380*/  ISETP.GE.U32.AND P5, PT, R11, R2.reuse, PT ;  /* 0x000000020b00720c */ /* 0x080fe20003fa6070 */
[----:B-----5:R-:W-:Y:S01]  /*0390*/  @!P6 FMUL R4, R4, R17 ;  /* 0x000000110404e220 */ /* 0x020fe20000400000 */
[----:B------:R-:W2:Y:S01]  /*03a0*/  @!P2 LDS R11, [R5+-0x4] ;  /* 0xfffffc00050ba984 */ /* 0x000ea20000000800 */
[----:B------:R-:W-:-:S03]  /*03b0*/  ISETP.GE.U32.AND P6, PT, R13, R2, PT ;  /* 0x000000020d00720c */ /* 0x000fc60003fc6070 */
[----:B------:R-:W3:Y:S04]  /*03c0*/  @!P3 LDS R13, [R5] ;  /* 0x00000000050db984 */ /* 0x000ee80000000800 */
[----:B------:R-:W4:Y:S04]  /*03d0*/  @!P4 LDS R15, [R5+0x4] ;  /* 0x00000400050fc984 */ /* 0x000f280000000800 */
[----:B------:R-:W5:Y:S04]  /*03e0*/  @!P5 LDS R17, [R5+0x8] ;  /* 0x000008000511d984 */ /* 0x000f680000000800 */
[----:B------:R-:W5:Y:S01]  /*03f0*/  @!P6 LDS R19, [R5+0xc] ;  /* 0x00000c000513e984 */ /* 0x000f620000000800 */
[----:B0-----:R-:W-:Y:S01]  /*0400*/  @!P0 FMUL R4, R4, R7 ;  /* 0x0000000704048220 */ /* 0x001fe20000400000 */
[----:B------:R-:W-:-:S02]  /*0410*/  IADD3 R7, PT, PT, R3, 0x5, RZ ;  /* 0x0000000503077810 */ /* 0x000fc40007ffe0ff */
[-C--:B------:R-:W-:Y:S01]  /*0420*/  ISETP.GE.U32.AND P0, PT, R21, R2.reuse, PT ;  /* 0x000000021500720c */ /* 0x080fe20003f06070 */
[----:B-1----:R-:W-:Y:S01]  /*0430*/  @!P1 FMUL R4, R4, R9 ;  /* 0x0000000904049220 */ /* 0x002fe20000400000 */
[----:B------:R-:W-:Y:S01]  /*0440*/  ISETP.GE.U32.AND P1, PT, R7, R2, PT ;  /* 0x000000020700720c */ /* 0x000fe20003f26070 */
[C---:B------:R-:W-:Y:S01]  /*0450*/  VIADD R7, R3.reuse, 0x6 ;  /* 0x0000000603077836 */ /* 0x040fe20000000000 */
[----:B------:R-:W-:Y:S01]  /*0460*/  IADD3 R9, PT, PT, R3, 0x7, RZ ;  /* 0x0000000703097810 */ /* 0x000fe20007ffe0ff */
[----:B--2---:R-:W-:-:S03]  /*0470*/  @!P2 FMUL R4, R4, R11 ;  /* 0x0000000b0404a220 */ /* 0x004fc60000400000 */
[-C--:B------:R-:W-:Y:S02]  /*0480*/  ISETP.GE.U32.AND P2, PT, R7, R2.reuse, PT ;  /* 0x000000020700720c */ /* 0x080fe40003f46070 */
[----:B------:R-:W-:Y:S01]  /*0490*/  IADD3 R11, PT, PT, R3, 0x9, RZ ;  /* 0x00000009030b7810 */ /* 0x000fe20007ffe0ff */
[----:B---3--:R-:W-:Y:S01]  /*04a0*/  @!P3 FMUL R4, R4, R13 ;  /* 0x0000000d0404b220 */ /* 0x008fe20000400000 */
[-C--:B------:R-:W-:Y:S01]  /*04b0*/  ISETP.GE.U32.AND P3, PT, R9, R2.reuse, PT ;  /* 0x000000020900720c */ /* 0x080fe20003f66070 */
[C---:B------:R-:W-:Y:S01]  /*04c0*/  VIADD R9, R3.reuse, 0x8 ;  /* 0x0000000803097836 */ /* 0x040fe20000000000 */
[----:B------:R-:W0:Y:S01]  /*04d0*/  @!P0 LDS R7, [R5+0x10] ;  /* 0x0000100005078984 */ /* 0x000e220000000800 */
[----:B----4-:R-:W-:Y:S01]  /*04e0*/  @!P4 FMUL R4, R4, R15 ;  /* 0x0000000f0404c220 */ /* 0x010fe20000400000 */
[----:B------:R-:W-:Y:S02]  /*04f0*/  VIADD R3, R3, 0xa ;  /* 0x0000000a03037836 */ /* 0x000fe40000000000 */
[-C--:B------:R-:W-:Y:S01]  /*0500*/  ISETP.GE.U32.AND P4, PT, R9, R2.reuse, PT ;  /* 0x000000020900720c */ /* 0x080fe20003f86070 */
[----:B-----5:R-:W-:Y:S01]  /*0510*/  @!P5 FMUL R4, R4, R17 ;  /* 0x000000110404d220 */ /* 0x020fe20000400000 */
[----:B------:R-:W1:Y:S01]  /*0520*/  @!P1 LDS R9, [R5+0x14] ;  /* 0x0000140005099984 */ /* 0x000e620000000800 */
[----:B------:R-:W-:-:S02]  /*0530*/  ISETP.GE.U32.AND P5, PT, R11, R2, PT ;  /* 0x000000020b00720c */ /* 0x000fc40003fa6070 */
[----:B------:R-:W-:Y:S01]  /*0540*/  @!P6 FMUL R4, R4, R19 ;  /* 0x000000130404e220 */ /* 0x000fe20000400000 */
[----:B------:R-:W2:Y:S01]  /*0550*/  @!P2 LDS R11, [R5+0x18] ;  /* 0x00001800050ba984 */ /* 0x000ea20000000800 */
[----:B------:R-:W-:Y:S02]  /*0560*/  ISETP.GE.U32.AND P6, PT, R3, R2, PT ;  /* 0x000000020300720c */ /* 0x000fe40003fc6070 */
[----:B------:R-:W3:Y:S01]  /*0570*/  LDC.64 R2, c[0x0][0x388] ;  /* 0x0000e200ff027b82 */ /* 0x000ee20000000a00 */
[----:B------:R-:W4:Y:S04]  /*0580*/  @!P3 LDS R13, [R5+0x1c] ;  /* 0x00001c00050db984 */ /* 0x000f280000000800 */
[----:B------:R-:W5:Y:S04]  /*0590*/  @!P4 LDS R15, [R5+0x20] ;  /* 0x00002000050fc984 */ /* 0x000f680000000800 */
[----:B------:R-:W5:Y:S04]  /*05a0*/  @!P5 LDS R17, [R5+0x24] ;  /* 0x000024000511d984 */ /* 0x000f680000000800 */
[----:B------:R-:W5:Y:S01]  /*05b0*/  @!P6 LDS R19, [R5+0x28] ;  /* 0x000028000513e984 */ /* 0x000f620000000800 */
[----:B---3--:R-:W-:-:S04]  /*05c0*/  IMAD.WIDE R2, R0, 0x4, R2 ;  /* 0x0000000400027825 */ /* 0x008fc800078e0202 */
[----:B0-----:R-:W-:-:S04]  /*05d0*/  @!P0 FMUL R4, R4, R7 ;  /* 0x0000000704048220 */ /* 0x001fc80000400000 */
[----:B-1----:R-:W-:-:S04]  /*05e0*/  @!P1 FMUL R4, R4, R9 ;  /* 0x0000000904049220 */ /* 0x002fc80000400000 */
[----:B--2---:R-:W-:-:S04]  /*05f0*/  @!P2 FMUL R4, R4, R11 ;  /* 0x0000000b0404a220 */ /* 0x004fc80000400000 */
[----:B----4-:R-:W-:-:S04]  /*0600*/  @!P3 FMUL R4, R4, R13 ;  /* 0x0000000d0404b220 */ /* 0x010fc80000400000 */
[----:B-----5:R-:W-:-:S04]  /*0610*/  @!P4 FMUL R4, R4, R15 ;  /* 0x0000000f0404c220 */ /* 0x020fc80000400000 */
[----:B------:R-:W-:-:S04]  /*0620*/  @!P5 FMUL R4, R4, R17 ;  /* 0x000000110404d220 */ /* 0x000fc80000400000 */
[----:B------:R-:W-:-:S05]  /*0630*/  @!P6 FMUL R4, R4, R19 ;  /* 0x000000130404e220 */ /* 0x000fca0000400000 */
[----:B------:R-:W-:Y:S01]  /*0640*/  STG.E desc[UR6][R2.64], R4 ;  /* 0x0000000402007986 */ /* 0x000fe2000c101906 */
[----:B------:R-:W-:Y:S05]  /*0650*/  EXIT ;  /* 0x000000000000794d */ /* 0x000fea0003800000 */
.L_x_0:
[----:B------:R-:W-:-:S00]  /*0660*/  BRA `(.L_x_0) ;  /* 0xfffffffc00fc7947 */ /* 0x000fc0000383ffff */
[----:B------:R-:W-:-:S00]  /*0670*/  NOP ;  /* 0x0000000000007918 */ /* 0x000fc00000000000 */
        /* <DEDUP_REMOVED lines=8> */
.L_x_1:


//--------------------- .nv.shared._Z19process_with_sharedPfS_ --------------------------
	.section	.nv.shared._Z19process_with_sharedPfS_,"aw",@nobits
	.sectionflags	@""
	.align	4
.nv.shared._Z19process_with_sharedPfS_:
	.zero		5120


//--------------------- .nv.shared.reserved.0     --------------------------
	.section	.nv.shared.reserved.0,"aw",@nobits
	.weak		__nv_reservedSMEM_offset_0_alias
	.size		__nv_reservedSMEM_offset_0_alias, 0, 64
	.other		__nv_reservedSMEM_offset_0_alias,@"STO_CUDA_RESERVED_SHARED STV_DEFAULT"
__nv_reservedSMEM_offset_0_alias:
	.zero		0
	.zero		64


//--------------------- .nv.constant0._Z19process_with_sharedPfS_ --------------------------
	.section	.nv.constant0._Z19process_with_sharedPfS_,"a",@progbits
	.sectionflags	@""
	.align	4
.nv.constant0._Z19process_with_sharedPfS_:
	.zero		912


//--------------------- SYMBOLS --------------------------

	.type		.nv.reservedSmem.offset0,@object
	.size		.nv.reservedSmem.offset0,0x4
	.type		.nv.reservedSmem.cap,@object
	.size		.nv.reservedSmem.cap,0x4
